//
// Generated by NVIDIA NVVM Compiler
//
// Compiler Build ID: CL-36424714
// Cuda compilation tools, release 13.0, V13.0.88
// Based on NVVM 20.0.0
//

.version 9.0
.target sm_100
.address_size 64

	// .globl	_Z7computefiifffffffffffffffffffffffffff
.extern .func  (.param .b32 func_retval0) vprintf
(
	.param .b64 vprintf_param_0,
	.param .b64 vprintf_param_1
)
;
.global .align 1 .b8 $str[7] = {37, 46, 49, 55, 103, 10};
.global .align 4 .b8 __cudart_i2opi_f[24] = {65, 144, 67, 60, 153, 149, 98, 219, 192, 221, 52, 245, 209, 87, 39, 252, 41, 21, 68, 78, 110, 131, 249, 162};

.visible .entry _Z7computefiifffffffffffffffffffffffffff(
	.param .f32 _Z7computefiifffffffffffffffffffffffffff_param_0,
	.param .u32 _Z7computefiifffffffffffffffffffffffffff_param_1,
	.param .u32 _Z7computefiifffffffffffffffffffffffffff_param_2,
	.param .f32 _Z7computefiifffffffffffffffffffffffffff_param_3,
	.param .f32 _Z7computefiifffffffffffffffffffffffffff_param_4,
	.param .f32 _Z7computefiifffffffffffffffffffffffffff_param_5,
	.param .f32 _Z7computefiifffffffffffffffffffffffffff_param_6,
	.param .f32 _Z7computefiifffffffffffffffffffffffffff_param_7,
	.param .f32 _Z7computefiifffffffffffffffffffffffffff_param_8,
	.param .f32 _Z7computefiifffffffffffffffffffffffffff_param_9,
	.param .f32 _Z7computefiifffffffffffffffffffffffffff_param_10,
	.param .f32 _Z7computefiifffffffffffffffffffffffffff_param_11,
	.param .f32 _Z7computefiifffffffffffffffffffffffffff_param_12,
	.param .f32 _Z7computefiifffffffffffffffffffffffffff_param_13,
	.param .f32 _Z7computefiifffffffffffffffffffffffffff_param_14,
	.param .f32 _Z7computefiifffffffffffffffffffffffffff_param_15,
	.param .f32 _Z7computefiifffffffffffffffffffffffffff_param_16,
	.param .f32 _Z7computefiifffffffffffffffffffffffffff_param_17,
	.param .f32 _Z7computefiifffffffffffffffffffffffffff_param_18,
	.param .f32 _Z7computefiifffffffffffffffffffffffffff_param_19,
	.param .f32 _Z7computefiifffffffffffffffffffffffffff_param_20,
	.param .f32 _Z7computefiifffffffffffffffffffffffffff_param_21,
	.param .f32 _Z7computefiifffffffffffffffffffffffffff_param_22,
	.param .f32 _Z7computefiifffffffffffffffffffffffffff_param_23,
	.param .f32 _Z7computefiifffffffffffffffffffffffffff_param_24,
	.param .f32 _Z7computefiifffffffffffffffffffffffffff_param_25,
	.param .f32 _Z7computefiifffffffffffffffffffffffffff_param_26,
	.param .f32 _Z7computefiifffffffffffffffffffffffffff_param_27,
	.param .f32 _Z7computefiifffffffffffffffffffffffffff_param_28,
	.param .f32 _Z7computefiifffffffffffffffffffffffffff_param_29
)
{
	.local .align 8 .b8 	__local_depot0[40];
	.reg .b64 	%SP;
	.reg .b64 	%SPL;
	.reg .pred 	%p<9>;
	.reg .b32 	%r<30>;
	.reg .b32 	%f<67>;
	.reg .b64 	%rd<23>;
	.reg .b64 	%fd<4>;

	mov.u64 	%SPL, __local_depot0;
	cvta.local.u64 	%SP, %SPL;
	ld.param.u32 	%r9, [_Z7computefiifffffffffffffffffffffffffff_param_1];
	ld.param.u32 	%r8, [_Z7computefiifffffffffffffffffffffffffff_param_2];
	ld.param.f32 	%f23, [_Z7computefiifffffffffffffffffffffffffff_param_5];
	ld.param.f32 	%f24, [_Z7computefiifffffffffffffffffffffffffff_param_6];
	ld.param.f32 	%f25, [_Z7computefiifffffffffffffffffffffffffff_param_7];
	ld.param.f32 	%f8, [_Z7computefiifffffffffffffffffffffffffff_param_11];
	ld.param.f32 	%f9, [_Z7computefiifffffffffffffffffffffffffff_param_12];
	ld.param.f32 	%f10, [_Z7computefiifffffffffffffffffffffffffff_param_13];
	ld.param.f32 	%f11, [_Z7computefiifffffffffffffffffffffffffff_param_14];
	ld.param.f32 	%f12, [_Z7computefiifffffffffffffffffffffffffff_param_15];
	ld.param.f32 	%f13, [_Z7computefiifffffffffffffffffffffffffff_param_16];
	ld.param.f32 	%f14, [_Z7computefiifffffffffffffffffffffffffff_param_17];
	ld.param.f32 	%f15, [_Z7computefiifffffffffffffffffffffffffff_param_18];
	ld.param.f32 	%f16, [_Z7computefiifffffffffffffffffffffffffff_param_19];
	ld.param.f32 	%f17, [_Z7computefiifffffffffffffffffffffffffff_param_20];
	ld.param.f32 	%f18, [_Z7computefiifffffffffffffffffffffffffff_param_21];
	ld.param.f32 	%f19, [_Z7computefiifffffffffffffffffffffffffff_param_26];
	ld.param.f32 	%f20, [_Z7computefiifffffffffffffffffffffffffff_param_27];
	ld.param.f32 	%f21, [_Z7computefiifffffffffffffffffffffffffff_param_28];
	ld.param.f32 	%f22, [_Z7computefiifffffffffffffffffffffffffff_param_29];
	add.u64 	%rd1, %SPL, 0;
	div.rn.f32 	%f26, %f23, %f24;
	add.f32 	%f65, %f26, %f25;
	setp.lt.s32 	%p1, %r9, 1;
	@%p1 bra 	$L__BB0_2;
	fma.rn.f32 	%f27, %f10, %f11, 0fB5FFB421;
	abs.f32 	%f28, %f27;
	fma.rn.f32 	%f29, %f8, %f9, %f28;
	mul.f32 	%f30, %f29, 0f00002C59;
	cvt.rmi.f32.f32 	%f65, %f30;
$L__BB0_2:
	setp.lt.s32 	%p2, %r8, 1;
	@%p2 bra 	$L__BB0_8;
	mov.b32 	%r28, 0;
	mov.u64 	%rd9, __cudart_i2opi_f;
$L__BB0_4:
	mov.b64 	%rd22, 0;
	mov.b32 	%r29, 0;
	mov.u64 	%rd20, %rd9;
	mov.u64 	%rd21, %rd1;
$L__BB0_5:
	.pragma "nounroll";
	ld.global.nc.u32 	%r12, [%rd20];
	mov.b32 	%r13, -467188992;
	mad.wide.u32 	%rd11, %r12, %r13, %rd22;
	shr.u64 	%rd22, %rd11, 32;
	st.local.u32 	[%rd21], %rd11;
	add.s32 	%r29, %r29, 1;
	add.s64 	%rd21, %rd21, 4;
	add.s64 	%rd20, %rd20, 4;
	setp.ne.s32 	%p3, %r29, 6;
	@%p3 bra 	$L__BB0_5;
	ld.local.u32 	%r4, [%rd1+12];
	ld.local.u32 	%r5, [%rd1+8];
	ld.local.u32 	%r6, [%rd1+4];
	add.s32 	%r28, %r28, 1;
	setp.ne.s32 	%p4, %r28, %r8;
	@%p4 bra 	$L__BB0_4;
	shf.l.wrap.b32 	%r14, %r5, %r4, 16;
	shf.l.wrap.b32 	%r15, %r6, %r5, 16;
	shr.u32 	%r16, %r14, 30;
	shf.l.wrap.b32 	%r17, %r15, %r14, 2;
	shl.b32 	%r18, %r15, 2;
	shr.u32 	%r19, %r17, 31;
	add.s32 	%r20, %r19, %r16;
	shr.s32 	%r21, %r17, 31;
	xor.b32  	%r22, %r21, %r17;
	xor.b32  	%r23, %r21, %r18;
	cvt.u64.u32 	%rd12, %r22;
	shl.b64 	%rd13, %rd12, 32;
	cvt.u64.u32 	%rd14, %r23;
	or.b64  	%rd15, %rd13, %rd14;
	cvt.rn.f64.s64 	%fd1, %rd15;
	mul.f64 	%fd2, %fd1, 0d3BF921FB54442D19;
	cvt.rn.f32.f64 	%f31, %fd2;
	neg.f32 	%f32, %f31;
	setp.lt.s32 	%p5, %r17, 0;
	selp.f32 	%f33, %f32, %f31, %p5;
	mul.rn.f32 	%f34, %f33, %f33;
	and.b32  	%r24, %r20, 1;
	setp.eq.b32 	%p6, %r24, 1;
	selp.f32 	%f35, 0f3F800000, %f33, %p6;
	fma.rn.f32 	%f36, %f34, %f35, 0f00000000;
	fma.rn.f32 	%f37, %f34, 0f37CBAC00, 0fBAB607ED;
	selp.f32 	%f38, %f37, 0fB94D4153, %p6;
	selp.f32 	%f39, 0f3D2AAABB, 0f3C0885E4, %p6;
	fma.rn.f32 	%f40, %f38, %f34, %f39;
	selp.f32 	%f41, 0fBEFFFFFF, 0fBE2AAAA8, %p6;
	fma.rn.f32 	%f42, %f40, %f34, %f41;
	fma.rn.f32 	%f43, %f42, %f36, %f35;
	and.b32  	%r25, %r20, 2;
	setp.eq.s32 	%p7, %r25, 0;
	mov.f32 	%f44, 0f00000000;
	sub.f32 	%f45, %f44, %f43;
	selp.f32 	%f46, %f43, %f45, %p7;
	mov.f32 	%f47, 0f00000063;
	sub.f32 	%f48, %f47, %f46;
	add.f32 	%f49, %f13, %f48;
	div.rn.f32 	%f50, %f12, %f49;
	abs.f32 	%f51, %f50;
	add.f32 	%f52, %f51, 0f6CBE2892;
	mov.f32 	%f53, 0f7838361B;
	sub.f32 	%f54, %f53, %f14;
	add.f32 	%f55, %f15, 0fBF9A1798;
	add.f32 	%f56, %f54, %f55;
	div.rn.f32 	%f65, %f52, %f56;
$L__BB0_8:
	div.rn.f32 	%f57, %f17, %f18;
	sub.f32 	%f58, %f16, %f57;
	add.f32 	%f59, %f58, 0f83E4D2A8;
	setp.geu.f32 	%p8, %f65, %f59;
	@%p8 bra 	$L__BB0_10;
	add.f32 	%f60, %f21, %f22;
	add.f32 	%f61, %f20, %f60;
	mov.f32 	%f62, 0f00000000;
	div.rn.f32 	%f63, %f62, %f61;
	mul.f32 	%f65, %f19, %f63;
$L__BB0_10:
	add.u64 	%rd16, %SP, 32;
	add.u64 	%rd17, %SPL, 32;
	cvt.f64.f32 	%fd3, %f65;
	st.local.f64 	[%rd17], %fd3;
	mov.u64 	%rd18, $str;
	cvta.global.u64 	%rd19, %rd18;
	{ // callseq 0, 0
	.param .b64 param0;
	st.param.b64 	[param0], %rd19;
	.param .b64 param1;
	st.param.b64 	[param1], %rd16;
	.param .b32 retval0;
	call.uni (retval0), 
	vprintf, 
	(
	param0, 
	param1
	);
	ld.param.b32 	%r26, [retval0];
	} // callseq 0
	ret;

}


// ===== COMPILED SASS (sm_100) =====

	.target	sm_100

	.elftype	@"ET_EXEC"


//--------------------- .note.nv.tkinfo           --------------------------
	.section	.note.nv.tkinfo,"",@"SHT_NOTE"
	.sectionflags	@"SHF_NOTE_NV_TKINFO"
	.tkinfo
        /*0018*/ 	.word	0x00000002
        /*0030*/ 	.string	""
        /*0030*/ 	.string	"ptxas"
        /*0030*/ 	.string	"Cuda compilation tools, release 13.0, V13.0.88"
        /*0030*/ 	.string	"Build cuda_13.0.r13.0/compiler.36424714_0"
        /*0030*/ 	.string	"-arch sm_100 -m 64 "



//--------------------- .note.nv.cuinfo           --------------------------
	.section	.note.nv.cuinfo,"",@"SHT_NOTE"
	.sectionflags	@"SHF_NOTE_NV_CUINFO"
        /*0018*/ 	.short	0x0002
        /*001a*/ 	.short	0x0064
        /*001c*/ 	.short	0x0082
	.zero		2


//--------------------- .nv.info                  --------------------------
	.section	.nv.info,"",@"SHT_CUDA_INFO"
	.align	4


	//----- nvinfo : EIATTR_REGCOUNT
	.align		4
        /*0000*/ 	.byte	0x04, 0x2f
        /*0002*/ 	.short	(.L_3 - .L_2)
	.align		4
.L_2:
        /*0004*/ 	.word	index@(_Z7computefiifffffffffffffffffffffffffff)
        /*0008*/ 	.word	0x00000018


	//----- nvinfo : EIATTR_FRAME_SIZE
	.align		4
.L_3:
        /*000c*/ 	.byte	0x04, 0x11
        /*000e*/ 	.short	(.L_5 - .L_4)
	.align		4
.L_4:
        /*0010*/ 	.word	index@($__internal_0_$__cuda_sm3x_div_rn_noftz_f32_slowpath)
        /*0014*/ 	.word	0x00000028


	//----- nvinfo : EIATTR_FRAME_SIZE
	.align		4
.L_5:
        /*0018*/ 	.byte	0x04, 0x11
        /*001a*/ 	.short	(.L_7 - .L_6)
	.align		4
.L_6:
        /*001c*/ 	.word	index@(_Z7computefiifffffffffffffffffffffffffff)
        /*0020*/ 	.word	0x00000028


	//----- nvinfo : EIATTR_MIN_STACK_SIZE
	.align		4
.L_7:
        /*0024*/ 	.byte	0x04, 0x12
        /*0026*/ 	.short	(.L_9 - .L_8)
	.align		4
.L_8:
        /*0028*/ 	.word	index@(_Z7computefiifffffffffffffffffffffffffff)
        /*002c*/ 	.word	0x00000028
.L_9:


//--------------------- .nv.compat                --------------------------
	.section	.nv.compat,"",@"SHT_CUDA_COMPAT_INFO"
	.align	4
        /*0000*/ 	.byte	0x02, 0x09, 0x00, 0x00, 0x02, 0x02, 0x01, 0x00, 0x02, 0x05, 0x05, 0x00, 0x03, 0x07, 0x01, 0x01
        /*0010*/ 	.byte	0x02, 0x03, 0x00, 0x00, 0x02, 0x06, 0x01, 0x00, 0x04, 0x0b, 0x08, 0x00, 0x01, 0x00, 0x00, 0x00
        /*0020*/ 	.byte	0x00, 0x00, 0x00, 0x00


//--------------------- .nv.info._Z7computefiifffffffffffffffffffffffffff --------------------------
	.section	.nv.info._Z7computefiifffffffffffffffffffffffffff,"",@"SHT_CUDA_INFO"
	.sectionflags	@""
	.align	4


	//----- nvinfo : EIATTR_CUDA_API_VERSION
	.align		4
        /*0000*/ 	.byte	0x04, 0x37
        /*0002*/ 	.short	(.L_11 - .L_10)
.L_10:
        /*0004*/ 	.word	0x00000082


	//----- nvinfo : EIATTR_KPARAM_INFO
	.align		4
.L_11:
        /*0008*/ 	.byte	0x04, 0x17
        /*000a*/ 	.short	(.L_13 - .L_12)
.L_12:
        /*000c*/ 	.word	0x00000000
        /*0010*/ 	.short	0x001d
        /*0012*/ 	.short	0x0074
        /*0014*/ 	.byte	0x00, 0xf0, 0x11, 0x00


	//----- nvinfo : EIATTR_KPARAM_INFO
	.align		4
.L_13:
        /*0018*/ 	.byte	0x04, 0x17
        /*001a*/ 	.short	(.L_15 - .L_14)
.L_14:
        /*001c*/ 	.word	0x00000000
        /*0020*/ 	.short	0x001c
        /*0022*/ 	.short	0x0070
        /*0024*/ 	.byte	0x00, 0xf0, 0x11, 0x00


	//----- nvinfo : EIATTR_KPARAM_INFO
	.align		4
.L_15:
        /*0028*/ 	.byte	0x04, 0x17
        /*002a*/ 	.short	(.L_17 - .L_16)
.L_16:
        /*002c*/ 	.word	0x00000000
        /*0030*/ 	.short	0x001b
        /*0032*/ 	.short	0x006c
        /*0034*/ 	.byte	0x00, 0xf0, 0x11, 0x00


	//----- nvinfo : EIATTR_KPARAM_INFO
	.align		4
.L_17:
        /*0038*/ 	.byte	0x04, 0x17
        /*003a*/ 	.short	(.L_19 - .L_18)
.L_18:
        /*003c*/ 	.word	0x00000000
        /*0040*/ 	.short	0x001a
        /*0042*/ 	.short	0x0068
        /*0044*/ 	.byte	0x00, 0xf0, 0x11, 0x00


	//----- nvinfo : EIATTR_KPARAM_INFO
	.align		4
.L_19:
        /*0048*/ 	.byte	0x04, 0x17
        /*004a*/ 	.short	(.L_21 - .L_20)
.L_20:
        /*004c*/ 	.word	0x00000000
        /*0050*/ 	.short	0x0019
        /*0052*/ 	.short	0x0064
        /*0054*/ 	.byte	0x00, 0xf0, 0x11, 0x00


	//----- nvinfo : EIATTR_KPARAM_INFO
	.align		4
.L_21:
        /*0058*/ 	.byte	0x04, 0x17
        /*005a*/ 	.short	(.L_23 - .L_22)
.L_22:
        /*005c*/ 	.word	0x00000000
        /*0060*/ 	.short	0x0018
        /*0062*/ 	.short	0x0060
        /*0064*/ 	.byte	0x00, 0xf0, 0x11, 0x00


	//----- nvinfo : EIATTR_KPARAM_INFO
	.align		4
.L_23:
        /*0068*/ 	.byte	0x04, 0x17
        /*006a*/ 	.short	(.L_25 - .L_24)
.L_24:
        /*006c*/ 	.word	0x00000000
        /*0070*/ 	.short	0x0017
        /*0072*/ 	.short	0x005c
        /*0074*/ 	.byte	0x00, 0xf0, 0x11, 0x00


	//----- nvinfo : EIATTR_KPARAM_INFO
	.align		4
.L_25:
        /*0078*/ 	.byte	0x04, 0x17
        /*007a*/ 	.short	(.L_27 - .L_26)
.L_26:
        /*007c*/ 	.word	0x00000000
        /*0080*/ 	.short	0x0016
        /*0082*/ 	.short	0x0058
        /*0084*/ 	.byte	0x00, 0xf0, 0x11, 0x00


	//----- nvinfo : EIATTR_KPARAM_INFO
	.align		4
.L_27:
        /*0088*/ 	.byte	0x04, 0x17
        /*008a*/ 	.short	(.L_29 - .L_28)
.L_28:
        /*008c*/ 	.word	0x00000000
        /*0090*/ 	.short	0x0015
        /*0092*/ 	.short	0x0054
        /*0094*/ 	.byte	0x00, 0xf0, 0x11, 0x00


	//----- nvinfo : EIATTR_KPARAM_INFO
	.align		4
.L_29:
        /*0098*/ 	.byte	0x04, 0x17
        /*009a*/ 	.short	(.L_31 - .L_30)
.L_30:
        /*009c*/ 	.word	0x00000000
        /*00a0*/ 	.short	0x0014
        /*00a2*/ 	.short	0x0050
        /*00a4*/ 	.byte	0x00, 0xf0, 0x11, 0x00


	//----- nvinfo : EIATTR_KPARAM_INFO
	.align		4
.L_31:
        /*00a8*/ 	.byte	0x04, 0x17
        /*00aa*/ 	.short	(.L_33 - .L_32)
.L_32:
        /*00ac*/ 	.word	0x00000000
        /*00b0*/ 	.short	0x0013
        /*00b2*/ 	.short	0x004c
        /*00b4*/ 	.byte	0x00, 0xf0, 0x11, 0x00


	//----- nvinfo : EIATTR_KPARAM_INFO
	.align		4
.L_33:
        /*00b8*/ 	.byte	0x04, 0x17
        /*00ba*/ 	.short	(.L_35 - .L_34)
.L_34:
        /*00bc*/ 	.word	0x00000000
        /*00c0*/ 	.short	0x0012
        /*00c2*/ 	.short	0x0048
        /*00c4*/ 	.byte	0x00, 0xf0, 0x11, 0x00


	//----- nvinfo : EIATTR_KPARAM_INFO
	.align		4
.L_35:
        /*00c8*/ 	.byte	0x04, 0x17
        /*00ca*/ 	.short	(.L_37 - .L_36)
.L_36:
        /*00cc*/ 	.word	0x00000000
        /*00d0*/ 	.short	0x0011
        /*00d2*/ 	.short	0x0044
        /*00d4*/ 	.byte	0x00, 0xf0, 0x11, 0x00


	//----- nvinfo : EIATTR_KPARAM_INFO
	.align		4
.L_37:
        /*00d8*/ 	.byte	0x04, 0x17
        /*00da*/ 	.short	(.L_39 - .L_38)
.L_38:
        /*00dc*/ 	.word	0x00000000
        /*00e0*/ 	.short	0x0010
        /*00e2*/ 	.short	0x0040
        /*00e4*/ 	.byte	0x00, 0xf0, 0x11, 0x00


	//----- nvinfo : EIATTR_KPARAM_INFO
	.align		4
.L_39:
        /*00e8*/ 	.byte	0x04, 0x17
        /*00ea*/ 	.short	(.L_41 - .L_40)
.L_40:
        /*00ec*/ 	.word	0x00000000
        /*00f0*/ 	.short	0x000f
        /*00f2*/ 	.short	0x003c
        /*00f4*/ 	.byte	0x00, 0xf0, 0x11, 0x00


	//----- nvinfo : EIATTR_KPARAM_INFO
	.align		4
.L_41:
        /*00f8*/ 	.byte	0x04, 0x17
        /*00fa*/ 	.short	(.L_43 - .L_42)
.L_42:
        /*00fc*/ 	.word	0x00000000
        /*0100*/ 	.short	0x000e
        /*0102*/ 	.short	0x0038
        /*0104*/ 	.byte	0x00, 0xf0, 0x11, 0x00


	//----- nvinfo : EIATTR_KPARAM_INFO
	.align		4
.L_43:
        /*0108*/ 	.byte	0x04, 0x17
        /*010a*/ 	.short	(.L_45 - .L_44)
.L_44:
        /*010c*/ 	.word	0x00000000
        /*0110*/ 	.short	0x000d
        /*0112*/ 	.short	0x0034
        /*0114*/ 	.byte	0x00, 0xf0, 0x11, 0x00


	//----- nvinfo : EIATTR_KPARAM_INFO
	.align		4
.L_45:
        /*0118*/ 	.byte	0x04, 0x17
        /*011a*/ 	.short	(.L_47 - .L_46)
.L_46:
        /*011c*/ 	.word	0x00000000
        /*0120*/ 	.short	0x000c
        /*0122*/ 	.short	0x0030
        /*0124*/ 	.byte	0x00, 0xf0, 0x11, 0x00


	//----- nvinfo : EIATTR_KPARAM_INFO
	.align		4
.L_47:
        /*0128*/ 	.byte	0x04, 0x17
        /*012a*/ 	.short	(.L_49 - .L_48)
.L_48:
        /*012c*/ 	.word	0x00000000
        /*0130*/ 	.short	0x000b
        /*0132*/ 	.short	0x002c
        /*0134*/ 	.byte	0x00, 0xf0, 0x11, 0x00


	//----- nvinfo : EIATTR_KPARAM_INFO
	.align		4
.L_49:
        /*0138*/ 	.byte	0x04, 0x17
        /*013a*/ 	.short	(.L_51 - .L_50)
.L_50:
        /*013c*/ 	.word	0x00000000
        /*0140*/ 	.short	0x000a
        /*0142*/ 	.short	0x0028
        /*0144*/ 	.byte	0x00, 0xf0, 0x11, 0x00


	//----- nvinfo : EIATTR_KPARAM_INFO
	.align		4
.L_51:
        /*0148*/ 	.byte	0x04, 0x17
        /*014a*/ 	.short	(.L_53 - .L_52)
.L_52:
        /*014c*/ 	.word	0x00000000
        /*0150*/ 	.short	0x0009
        /*0152*/ 	.short	0x0024
        /*0154*/ 	.byte	0x00, 0xf0, 0x11, 0x00


	//----- nvinfo : EIATTR_KPARAM_INFO
	.align		4
.L_53:
        /*0158*/ 	.byte	0x04, 0x17
        /*015a*/ 	.short	(.L_55 - .L_54)
.L_54:
        /*015c*/ 	.word	0x00000000
        /*0160*/ 	.short	0x0008
        /*0162*/ 	.short	0x0020
        /*0164*/ 	.byte	0x00, 0xf0, 0x11, 0x00


	//----- nvinfo : EIATTR_KPARAM_INFO
	.align		4
.L_55:
        /*0168*/ 	.byte	0x04, 0x17
        /*016a*/ 	.short	(.L_57 - .L_56)
.L_56:
        /*016c*/ 	.word	0x00000000
        /*0170*/ 	.short	0x0007
        /*0172*/ 	.short	0x001c
        /*0174*/ 	.byte	0x00, 0xf0, 0x11, 0x00


	//----- nvinfo : EIATTR_KPARAM_INFO
	.align		4
.L_57:
        /*0178*/ 	.byte	0x04, 0x17
        /*017a*/ 	.short	(.L_59 - .L_58)
.L_58:
        /*017c*/ 	.word	0x00000000
        /*0180*/ 	.short	0x0006
        /*0182*/ 	.short	0x0018
        /*0184*/ 	.byte	0x00, 0xf0, 0x11, 0x00


	//----- nvinfo : EIATTR_KPARAM_INFO
	.align		4
.L_59:
        /*0188*/ 	.byte	0x04, 0x17
        /*018a*/ 	.short	(.L_61 - .L_60)
.L_60:
        /*018c*/ 	.word	0x00000000
        /*0190*/ 	.short	0x0005
        /*0192*/ 	.short	0x0014
        /*0194*/ 	.byte	0x00, 0xf0, 0x11, 0x00


	//----- nvinfo : EIATTR_KPARAM_INFO
	.align		4
.L_61:
        /*0198*/ 	.byte	0x04, 0x17
        /*019a*/ 	.short	(.L_63 - .L_62)
.L_62:
        /*019c*/ 	.word	0x00000000
        /*01a0*/ 	.short	0x0004
        /*01a2*/ 	.short	0x0010
        /*01a4*/ 	.byte	0x00, 0xf0, 0x11, 0x00


	//----- nvinfo : EIATTR_KPARAM_INFO
	.align		4
.L_63:
        /*01a8*/ 	.byte	0x04, 0x17
        /*01aa*/ 	.short	(.L_65 - .L_64)
.L_64:
        /*01ac*/ 	.word	0x00000000
        /*01b0*/ 	.short	0x0003
        /*01b2*/ 	.short	0x000c
        /*01b4*/ 	.byte	0x00, 0xf0, 0x11, 0x00


	//----- nvinfo : EIATTR_KPARAM_INFO
	.align		4
.L_65:
        /*01b8*/ 	.byte	0x04, 0x17
        /*01ba*/ 	.short	(.L_67 - .L_66)
.L_66:
        /*01bc*/ 	.word	0x00000000
        /*01c0*/ 	.short	0x0002
        /*01c2*/ 	.short	0x0008
        /*01c4*/ 	.byte	0x00, 0xf0, 0x11, 0x00


	//----- nvinfo : EIATTR_KPARAM_INFO
	.align		4
.L_67:
        /*01c8*/ 	.byte	0x04, 0x17
        /*01ca*/ 	.short	(.L_69 - .L_68)
.L_68:
        /*01cc*/ 	.word	0x00000000
        /*01d0*/ 	.short	0x0001
        /*01d2*/ 	.short	0x0004
        /*01d4*/ 	.byte	0x00, 0xf0, 0x11, 0x00


	//----- nvinfo : EIATTR_KPARAM_INFO
	.align		4
.L_69:
        /*01d8*/ 	.byte	0x04, 0x17
        /*01da*/ 	.short	(.L_71 - .L_70)
.L_70:
        /*01dc*/ 	.word	0x00000000
        /*01e0*/ 	.short	0x0000
        /*01e2*/ 	.short	0x0000
        /*01e4*/ 	.byte	0x00, 0xf0, 0x11, 0x00


	//----- nvinfo : EIATTR_SPARSE_MMA_MASK
	.align		4
.L_71:
        /*01e8*/ 	.byte	0x03, 0x50
        /*01ea*/ 	.short	0x0000


	//----- nvinfo : EIATTR_MAXREG_COUNT
	.align		4
        /*01ec*/ 	.byte	0x03, 0x1b
        /*01ee*/ 	.short	0x00ff


	//----- nvinfo : EIATTR_EXTERNS
	.align		4
        /*01f0*/ 	.byte	0x04, 0x0f
        /*01f2*/ 	.short	(.L_73 - .L_72)


	//   ....[0]....
	.align		4
.L_72:
        /*01f4*/ 	.word	index@(vprintf)


	//----- nvinfo : EIATTR_MERCURY_ISA_VERSION
	.align		4
.L_73:
        /*01f8*/ 	.byte	0x03, 0x5f
        /*01fa*/ 	.short	0x0101


	//----- nvinfo : EIATTR_VRC_CTA_INIT_COUNT
	.align		4
        /*01fc*/ 	.byte	0x02, 0x4a
	.zero		1
	.zero		1


	//----- nvinfo : EIATTR_SYSCALL_OFFSETS
	.align		4
        /*0200*/ 	.byte	0x04, 0x46
        /*0202*/ 	.short	(.L_75 - .L_74)


	//   ....[0]....
.L_74:
        /*0204*/ 	.word	0x00000b70


	//----- nvinfo : EIATTR_EXIT_INSTR_OFFSETS
	.align		4
.L_75:
        /*0208*/ 	.byte	0x04, 0x1c
        /*020a*/ 	.short	(.L_77 - .L_76)


	//   ....[0]....
.L_76:
        /*020c*/ 	.word	0x00000b80


	//----- nvinfo : EIATTR_CRS_STACK_SIZE
	.align		4
.L_77:
        /*0210*/ 	.byte	0x04, 0x1e
        /*0212*/ 	.short	(.L_79 - .L_78)
.L_78:
        /*0214*/ 	.word	0x00000000


	//----- nvinfo : EIATTR_CBANK_PARAM_SIZE
	.align		4
.L_79:
        /*0218*/ 	.byte	0x03, 0x19
        /*021a*/ 	.short	0x0078


	//----- nvinfo : EIATTR_PARAM_CBANK
	.align		4
        /*021c*/ 	.byte	0x04, 0x0a
        /*021e*/ 	.short	(.L_81 - .L_80)
	.align		4
.L_80:
        /*0220*/ 	.word	index@(.nv.constant0._Z7computefiifffffffffffffffffffffffffff)
        /*0224*/ 	.short	0x0380
        /*0226*/ 	.short	0x0078


	//----- nvinfo : EIATTR_SW_WAR
	.align		4
.L_81:
        /*0228*/ 	.byte	0x04, 0x36
        /*022a*/ 	.short	(.L_83 - .L_82)
.L_82:
        /*022c*/ 	.word	0x00000008
.L_83:


//--------------------- .nv.callgraph             --------------------------
	.section	.nv.callgraph,"",@"SHT_CUDA_CALLGRAPH"
	.align	4
	.sectionentsize	8
	.align		4
        /*0000*/ 	.word	0x00000000
	.align		4
        /*0004*/ 	.word	0xffffffff
	.align		4
        /*0008*/ 	.word	index@(_Z7computefiifffffffffffffffffffffffffff)
	.align		4
        /*000c*/ 	.word	index@(vprintf)
	.align		4
        /*0010*/ 	.word	0x00000000
	.align		4
        /*0014*/ 	.word	0xfffffffe
	.align		4
        /*0018*/ 	.word	0x00000000
	.align		4
        /*001c*/ 	.word	0xfffffffd
	.align		4
        /*0020*/ 	.word	0x00000000
	.align		4
        /*0024*/ 	.word	0xfffffffc


//--------------------- .nv.constant4             --------------------------
	.section	.nv.constant4,"a",@progbits
	.align	8
	.align		8
.nv.constant4:
        /*0000*/ 	.dword	vprintf
	.align		8
        /*0008*/ 	.dword	$str
	.align		8
        /*0010*/ 	.dword	__cudart_i2opi_f


//--------------------- .text._Z7computefiifffffffffffffffffffffffffff --------------------------
	.section	.text._Z7computefiifffffffffffffffffffffffffff,"ax",@progbits
	.align	128
        .global         _Z7computefiifffffffffffffffffffffffffff
        .type           _Z7computefiifffffffffffffffffffffffffff,@function
        .size           _Z7computefiifffffffffffffffffffffffffff,(.L_x_25 - _Z7computefiifffffffffffffffffffffffffff)
        .other          _Z7computefiifffffffffffffffffffffffffff,@"STO_CUDA_ENTRY STV_DEFAULT"
_Z7computefiifffffffffffffffffffffffffff:
.text._Z7computefiifffffffffffffffffffffffffff:
[----:B------:R-:W0:Y:S08]  /*0000*/  LDC R1, c[0x0][0x37c] ;  /* 0x0000df00ff017b82 */ /* 0x000e300000000800 */
[----:B------:R-:W1:Y:S01]  /*0010*/  LDC R4, c[0x0][0x398] ;  /* 0x0000e600ff047b82 */ /* 0x000e620000000800 */
[----:B------:R-:W2:Y:S01]  /*0020*/  LDCU UR4, c[0x0][0x394] ;  /* 0x00007280ff0477ac */ /* 0x000ea20008000800 */
[----:B0-----:R-:W-:Y:S01]  /*0030*/  VIADD R1, R1, 0xffffffd8 ;  /* 0xffffffd801017836 */ /* 0x001fe20000000000 */
[----:B------:R-:W0:Y:S05]  /*0040*/  LDCU UR6, c[0x0][0x2fc] ;  /* 0x00005f80ff0677ac */ /* 0x000e2a0008000800 */
[----:B------:R-:W3:Y:S01]  /*0050*/  LDC R6, c[0x0][0x2f8] ;  /* 0x0000be00ff067b82 */ /* 0x000ee20000000800 */
[----:B--2---:R-:W-:Y:S01]  /*0060*/  IMAD.U32 R5, RZ, RZ, UR4 ;  /* 0x00000004ff057e24 */ /* 0x004fe2000f8e00ff */
[----:B-1----:R-:W1:Y:S08]  /*0070*/  MUFU.RCP R0, R4 ;  /* 0x0000000400007308 */ /* 0x002e700000001000 */
[----:B------:R-:W2:Y:S01]  /*0080*/  FCHK P0, R5, R4 ;  /* 0x0000000405007302 */ /* 0x000ea20000000000 */
[----:B-1----:R-:W-:-:S04]  /*0090*/  FFMA R3, R0, -R4, 1 ;  /* 0x3f80000000037423 */ /* 0x002fc80000000804 */
[----:B------:R-:W-:-:S04]  /*00a0*/  FFMA R0, R0, R3, R0 ;  /* 0x0000000300007223 */ /* 0x000fc80000000000 */
[----:B------:R-:W-:-:S04]  /*00b0*/  FFMA R3, R0, UR4, RZ ;  /* 0x0000000400037c23 */ /* 0x000fc800080000ff */
[----:B------:R-:W-:-:S04]  /*00c0*/  FFMA R2, R3, -R4, UR4 ;  /* 0x0000000403027e23 */ /* 0x000fc80008000804 */
[----:B------:R-:W-:Y:S01]  /*00d0*/  FFMA R0, R0, R2, R3 ;  /* 0x0000000200007223 */ /* 0x000fe20000000003 */
[----:B0-2---:R-:W-:Y:S06]  /*00e0*/  @!P0 BRA `(.L_x_0) ;  /* 0x00000000001c8947 */ /* 0x005fec0003800000 */
[----:B------:R-:W0:Y:S01]  /*00f0*/  LDCU UR4, c[0x0][0x394] ;  /* 0x00007280ff0477ac */ /* 0x000e220008000800 */
[----:B------:R-:W-:Y:S01]  /*0100*/  MOV R4, 0x150 ;  /* 0x0000015000047802 */ /* 0x000fe20000000f00 */
[----:B------:R-:W1:Y:S01]  /*0110*/  LDCU UR5, c[0x0][0x398] ;  /* 0x00007300ff0577ac */ /* 0x000e620008000800 */
[----:B0-----:R-:W-:Y:S01]  /*0120*/  MOV R2, UR4 ;  /* 0x0000000400027c02 */ /* 0x001fe20008000f00 */
[----:B-1----:R-:W-:-:S07]  /*0130*/  IMAD.U32 R3, RZ, RZ, UR5 ;  /* 0x00000005ff037e24 */ /* 0x002fce000f8e00ff */
[----:B---3--:R-:W-:Y:S05]  /*0140*/  CALL.REL.NOINC `($__internal_0_$__cuda_sm3x_div_rn_noftz_f32_slowpath) ;  /* 0x0000000800907944 */ /* 0x008fea0003c00000 */
[----:B------:R-:W-:-:S07]  /*0150*/  IMAD.MOV.U32 R0, RZ, RZ, R2 ;  /* 0x000000ffff007224 */ /* 0x000fce00078e0002 */
.L_x_0:
[----:B------:R-:W0:Y:S01]  /*0160*/  LDCU UR5, c[0x0][0x384] ;  /* 0x00007080ff0577ac */ /* 0x000e220008000800 */
[----:B------:R-:W1:Y:S01]  /*0170*/  LDCU UR4, c[0x0][0x39c] ;  /* 0x00007380ff0477ac */ /* 0x000e620008000800 */
[----:B------:R-:W2:Y:S01]  /*0180*/  LDCU UR7, c[0x0][0x388] ;  /* 0x00007100ff0777ac */ /* 0x000ea20008000800 */
[----:B0-----:R-:W-:Y:S01]  /*0190*/  UISETP.GE.AND UP0, UPT, UR5, 0x1, UPT ;  /* 0x000000010500788c */ /* 0x001fe2000bf06270 */
[----:B-1----:R-:W-:Y:S01]  /*01a0*/  FADD R0, R0, UR4 ;  /* 0x0000000400007e21 */ /* 0x002fe20008000000 */
[----:B--2---:R-:W-:-:S07]  /*01b0*/  UISETP.GE.AND UP1, UPT, UR7, 0x1, UPT ;  /* 0x000000010700788c */ /* 0x004fce000bf26270 */
[----:B------:R-:W-:Y:S05]  /*01c0*/  BRA.U !UP0, `(.L_x_1) ;  /* 0x00000001081c7547 */ /* 0x000fea000b800000 */
[----:B------:R-:W0:Y:S01]  /*01d0*/  LDC R0, c[0x0][0x3b8] ;  /* 0x0000ee00ff007b82 */ /* 0x000e220000000800 */
[----:B------:R-:W1:Y:S07]  /*01e0*/  LDCU UR4, c[0x0][0x3ac] ;  /* 0x00007580ff0477ac */ /* 0x000e6e0008000800 */
[----:B------:R-:W0:Y:S02]  /*01f0*/  LDC.64 R2, c[0x0][0x3b0] ;  /* 0x0000ec00ff027b82 */ /* 0x000e240000000a00 */
[----:B0-----:R-:W-:-:S04]  /*0200*/  FFMA R3, R3, R0, -1.9051404933634330519e-06 ;  /* 0xb5ffb42103037423 */ /* 0x001fc80000000000 */
[----:B-1----:R-:W-:-:S04]  /*0210*/  FFMA R3, R2, UR4, |R3| ;  /* 0x0000000402037c23 */ /* 0x002fc80008000403 */
[----:B------:R-:W-:-:S04]  /*0220*/  FMUL R3, R3, 1.5908941465479648206e-41 ;  /* 0x00002c5903037820 */ /* 0x000fc80000400000 */
[----:B------:R0:W1:Y:S03]  /*0230*/  FRND.FLOOR R0, R3 ;  /* 0x0000000300007307 */ /* 0x0000660000205000 */
.L_x_1:
[----:B------:R-:W-:Y:S05]  /*0240*/  BRA.U !UP1, `(.L_x_2) ;  /* 0x0000000509847547 */ /* 0x000fea000b800000 */
[----:B------:R-:W2:Y:S01]  /*0250*/  LDCU.64 UR8, c[0x0][0x358] ;  /* 0x00006b00ff0877ac */ /* 0x000ea20008000a00 */
[----:B------:R-:W-:-:S05]  /*0260*/  UMOV UR4, URZ ;  /* 0x000000ff00047c82 */ /* 0x000fca0008000000 */
.L_x_4:
[----:B------:R-:W-:Y:S02]  /*0270*/  HFMA2 R9, -RZ, RZ, 0, 0 ;  /* 0x00000000ff097431 */ /* 0x000fe400000001ff */
[----:B------:R-:W-:Y:S01]  /*0280*/  IMAD.MOV.U32 R11, RZ, RZ, RZ ;  /* 0x000000ffff0b7224 */ /* 0x000fe200078e00ff */
[----:B------:R-:W4:Y:S01]  /*0290*/  LDCU.64 UR10, c[0x4][0x10] ;  /* 0x01000200ff0a77ac */ /* 0x000f220008000a00 */
[----:B-1----:R-:W-:Y:S01]  /*02a0*/  IMAD.MOV.U32 R0, RZ, RZ, R1 ;  /* 0x000000ffff007224 */ /* 0x002fe200078e0001 */
[----:B------:R-:W-:-:S06]  /*02b0*/  UMOV UR5, URZ ;  /* 0x000000ff00057c82 */ /* 0x000fcc0008000000 */
.L_x_3:
[----:B----4-:R-:W-:Y:S01]  /*02c0*/  MOV R4, UR10 ;  /* 0x0000000a00047c02 */ /* 0x010fe20008000f00 */
[----:B------:R-:W-:-:S05]  /*02d0*/  IMAD.U32 R5, RZ, RZ, UR11 ;  /* 0x0000000bff057e24 */ /* 0x000fca000f8e00ff */
[----:B--2---:R-:W0:Y:S01]  /*02e0*/  LDG.E.CONSTANT R2, desc[UR8][R4.64] ;  /* 0x0000000804027981 */ /* 0x004e22000c1e9900 */
[----:B------:R-:W-:Y:S02]  /*02f0*/  UIADD3 UR10, UP0, UPT, UR10, 0x4, URZ ;  /* 0x000000040a0a7890 */ /* 0x000fe4000ff1e0ff */
[----:B------:R-:W-:Y:S02]  /*0300*/  UIADD3 UR5, UPT, UPT, UR5, 0x1, URZ ;  /* 0x0000000105057890 */ /* 0x000fe4000fffe0ff */
[----:B------:R-:W-:Y:S02]  /*0310*/  UIADD3.X UR11, UPT, UPT, URZ, UR11, URZ, UP0, !UPT ;  /* 0x0000000bff0b7290 */ /* 0x000fe400087fe4ff */
[----:B------:R-:W-:Y:S01]  /*0320*/  UISETP.NE.AND UP0, UPT, UR5, 0x6, UPT ;  /* 0x000000060500788c */ /* 0x000fe2000bf05270 */
[----:B0-----:R-:W-:-:S03]  /*0330*/  IMAD.WIDE.U32 R2, R2, -0x1bd8bd00, RZ ;  /* 0xe427430002027825 */ /* 0x001fc600078e00ff */
[----:B------:R-:W-:-:S05]  /*0340*/  IADD3 R7, P0, PT, R2, R9, RZ ;  /* 0x0000000902077210 */ /* 0x000fca0007f1e0ff */
[----:B------:R0:W-:Y:S01]  /*0350*/  STL [R0], R7 ;  /* 0x0000000700007387 */ /* 0x0001e20000100800 */
[----:B------:R-:W-:Y:S01]  /*0360*/  IMAD.X R9, R3, 0x1, R11, P0 ;  /* 0x0000000103097824 */ /* 0x000fe200000e060b */
[----:B0-----:R-:W-:Y:S01]  /*0370*/  IADD3 R0, PT, PT, R0, 0x4, RZ ;  /* 0x0000000400007810 */ /* 0x001fe20007ffe0ff */
[----:B------:R-:W-:Y:S06]  /*0380*/  BRA.U UP0, `(.L_x_3) ;  /* 0xfffffffd00cc7547 */ /* 0x000fec000b83ffff */
[----:B------:R-:W0:Y:S01]  /*0390*/  LDCU UR5, c[0x0][0x388] ;  /* 0x00007100ff0577ac */ /* 0x000e220008000800 */
[----:B------:R-:W-:-:S04]  /*03a0*/  UIADD3 UR4, UPT, UPT, UR4, 0x1, URZ ;  /* 0x0000000104047890 */ /* 0x000fc8000fffe0ff */
[----:B0-----:R-:W-:-:S09]  /*03b0*/  UISETP.NE.AND UP0, UPT, UR4, UR5, UPT ;  /* 0x000000050400728c */ /* 0x001fd2000bf05270 */
[----:B------:R-:W-:Y:S05]  /*03c0*/  BRA.U UP0, `(.L_x_4) ;  /* 0xfffffffd00a87547 */ /* 0x000fea000b83ffff */
[----:B------:R-:W2:Y:S04]  /*03d0*/  LDL.64 R4, [R1+0x8] ;  /* 0x0000080001047983 */ /* 0x000ea80000100a00 */
[----:B------:R-:W4:Y:S01]  /*03e0*/  LDL R3, [R1+0x4] ;  /* 0x0000040001037983 */ /* 0x000f220000100800 */
[----:B------:R-:W-:Y:S01]  /*03f0*/  UMOV UR4, 0x54442d19 ;  /* 0x54442d1900047882 */ /* 0x000fe20000000000 */
[----:B------:R-:W-:Y:S01]  /*0400*/  UMOV UR5, 0x3bf921fb ;  /* 0x3bf921fb00057882 */ /* 0x000fe20000000000 */
[----:B------:R-:W-:Y:S01]  /*0410*/  IMAD.MOV.U32 R10, RZ, RZ, 0x37cbac00 ;  /* 0x37cbac00ff0a7424 */ /* 0x000fe200078e00ff */
[----:B------:R-:W-:Y:S01]  /*0420*/  BSSY.RECONVERGENT B0, `(.L_x_5) ;  /* 0x0000030000007945 */ /* 0x000fe20003800200 */
[----:B--2---:R-:W-:Y:S02]  /*0430*/  SHF.L.W.U32.HI R0, R4, 0x10, R5 ;  /* 0x0000001004007819 */ /* 0x004fe40000010e05 */
[----:B----4-:R-:W-:-:S04]  /*0440*/  SHF.L.W.U32.HI R3, R3, 0x10, R4 ;  /* 0x0000001003037819 */ /* 0x010fc80000010e04 */
[C---:B------:R-:W-:Y:S01]  /*0450*/  SHF.L.W.U32.HI R2, R3.reuse, 0x2, R0 ;  /* 0x0000000203027819 */ /* 0x040fe20000010e00 */
[----:B------:R-:W-:-:S03]  /*0460*/  IMAD.SHL.U32 R3, R3, 0x4, RZ ;  /* 0x0000000403037824 */ /* 0x000fc600078e00ff */
[----:B------:R-:W-:Y:S02]  /*0470*/  SHF.R.S32.HI R4, RZ, 0x1f, R2 ;  /* 0x0000001fff047819 */ /* 0x000fe40000011402 */
[----:B------:R-:W-:Y:S02]  /*0480*/  ISETP.GE.AND P0, PT, R2, RZ, PT ;  /* 0x000000ff0200720c */ /* 0x000fe40003f06270 */
[C---:B------:R-:W-:Y:S02]  /*0490*/  LOP3.LUT R8, R4.reuse, R3, RZ, 0x3c, !PT ;  /* 0x0000000304087212 */ /* 0x040fe400078e3cff */
[----:B------:R-:W-:Y:S02]  /*04a0*/  LOP3.LUT R9, R4, R2, RZ, 0x3c, !PT ;  /* 0x0000000204097212 */ /* 0x000fe400078e3cff */
[----:B------:R-:W-:Y:S02]  /*04b0*/  SHF.R.U32.HI R3, RZ, 0x1e, R0 ;  /* 0x0000001eff037819 */ /* 0x000fe40000011600 */
[----:B------:R0:W1:Y:S02]  /*04c0*/  I2F.F64.S64 R4, R8 ;  /* 0x0000000800047312 */ /* 0x0000640000301c00 */
[----:B------:R-:W-:-:S04]  /*04d0*/  LEA.HI R3, R2, R3, RZ, 0x1 ;  /* 0x0000000302037211 */ /* 0x000fc800078f08ff */
[C---:B------:R-:W-:Y:S02]  /*04e0*/  LOP3.LUT R2, R3.reuse, 0x1, RZ, 0xc0, !PT ;  /* 0x0000000103027812 */ /* 0x040fe400078ec0ff */
[----:B------:R-:W-:Y:S02]  /*04f0*/  LOP3.LUT P1, RZ, R3, 0x2, RZ, 0xc0, !PT ;  /* 0x0000000203ff7812 */ /* 0x000fe4000782c0ff */
[----:B0-----:R-:W-:Y:S01]  /*0500*/  MOV R8, 0x3d2aaabb ;  /* 0x3d2aaabb00087802 */ /* 0x001fe20000000f00 */
[----:B-1----:R-:W-:Y:S01]  /*0510*/  DMUL R4, R4, UR4 ;  /* 0x0000000404047c28 */ /* 0x002fe20008000000 */
[----:B------:R-:W0:Y:S09]  /*0520*/  LDCU UR4, c[0x0][0x3c0] ;  /* 0x00007800ff0477ac */ /* 0x000e320008000800 */
[----:B------:R1:W2:Y:S02]  /*0530*/  F2F.F32.F64 R4, R4 ;  /* 0x0000000400047310 */ /* 0x0002a40000301000 */
[----:B-1----:R-:W-:Y:S01]  /*0540*/  IMAD.MOV.U32 R5, RZ, RZ, 0x3effffff ;  /* 0x3effffffff057424 */ /* 0x002fe200078e00ff */
[----:B--2---:R-:W-:-:S02]  /*0550*/  FSEL R0, -R4, R4, !P0 ;  /* 0x0000000404007208 */ /* 0x004fc40004000100 */
[----:B------:R-:W-:-:S03]  /*0560*/  ISETP.NE.U32.AND P0, PT, R2, 0x1, PT ;  /* 0x000000010200780c */ /* 0x000fc60003f05070 */
[----:B------:R-:W-:Y:S01]  /*0570*/  FMUL R7, R0, R0 ;  /* 0x0000000000077220 */ /* 0x000fe20000400000 */
[----:B------:R-:W-:Y:S02]  /*0580*/  FSEL R4, R8, 0.0083327032625675201416, !P0 ;  /* 0x3c0885e408047808 */ /* 0x000fe40004000000 */
[----:B------:R-:W-:Y:S01]  /*0590*/  FSEL R3, -R5, -0.16666662693023681641, !P0 ;  /* 0xbe2aaaa805037808 */ /* 0x000fe20004000100 */
[----:B------:R-:W-:Y:S01]  /*05a0*/  FFMA R2, R7, R10, -0.0013887860113754868507 ;  /* 0xbab607ed07027423 */ /* 0x000fe2000000000a */
[----:B------:R-:W-:-:S04]  /*05b0*/  FSEL R0, R0, 1, P0 ;  /* 0x3f80000000007808 */ /* 0x000fc80000000000 */
[----:B------:R-:W-:-:S05]  /*05c0*/  FSEL R2, R2, -0.00019574658654164522886, !P0 ;  /* 0xb94d415302027808 */ /* 0x000fca0004000000 */
[----:B------:R-:W-:-:S04]  /*05d0*/  FFMA R2, R7, R2, R4 ;  /* 0x0000000207027223 */ /* 0x000fc80000000004 */
[C---:B------:R-:W-:Y:S01]  /*05e0*/  FFMA R2, R7.reuse, R2, R3 ;  /* 0x0000000207027223 */ /* 0x040fe20000000003 */
[----:B------:R-:W-:-:S04]  /*05f0*/  FFMA R7, R7, R0, RZ ;  /* 0x0000000007077223 */ /* 0x000fc800000000ff */
[----:B------:R-:W-:-:S04]  /*0600*/  FFMA R0, R7, R2, R0 ;  /* 0x0000000207007223 */ /* 0x000fc80000000000 */
[----:B------:R-:W-:-:S04]  /*0610*/  @P1 FADD R0, RZ, -R0 ;  /* 0x80000000ff001221 */ /* 0x000fc80000000000 */
[----:B------:R-:W-:-:S04]  /*0620*/  FADD R0, -R0, 1.3872854796815689002e-43 ;  /* 0x0000006300007421 */ /* 0x000fc80000000100 */
[----:B0-----:R-:W-:Y:S01]  /*0630*/  FADD R3, R0, UR4 ;  /* 0x0000000400037e21 */ /* 0x001fe20008000000 */
[----:B------:R-:W0:Y:S03]  /*0640*/  LDCU UR4, c[0x0][0x3bc] ;  /* 0x00007780ff0477ac */ /* 0x000e260008000800 */
[----:B------:R-:W1:Y:S01]  /*0650*/  MUFU.RCP R0, R3 ;  /* 0x0000000300007308 */ /* 0x000e620000001000 */
[----:B0-----:R-:W-:Y:S02]  /*0660*/  IMAD.U32 R4, RZ, RZ, UR4 ;  /* 0x00000004ff047e24 */ /* 0x001fe4000f8e00ff */
[----:B-1----:R-:W-:-:S05]  /*0670*/  FFMA R5, -R3, R0, 1 ;  /* 0x3f80000003057423 */ /* 0x002fca0000000100 */
[----:B------:R-:W0:Y:S01]  /*0680*/  FCHK P0, R4, R3 ;  /* 0x0000000304007302 */ /* 0x000e220000000000 */
[----:B------:R-:W-:-:S04]  /*0690*/  FFMA R0, R0, R5, R0 ;  /* 0x0000000500007223 */ /* 0x000fc80000000000 */
[----:B------:R-:W-:-:S04]  /*06a0*/  FFMA R2, R0, UR4, RZ ;  /* 0x0000000400027c23 */ /* 0x000fc800080000ff */
[----:B------:R-:W-:-:S04]  /*06b0*/  FFMA R5, -R3, R2, UR4 ;  /* 0x0000000403057e23 */ /* 0x000fc80008000102 */
[----:B------:R-:W-:Y:S01]  /*06c0*/  FFMA R2, R0, R5, R2 ;  /* 0x0000000500027223 */ /* 0x000fe20000000002 */
[----:B0-----:R-:W-:Y:S06]  /*06d0*/  @!P0 BRA `(.L_x_6) ;  /* 0x0000000000108947 */ /* 0x001fec0003800000 */
[----:B------:R-:W0:Y:S01]  /*06e0*/  LDCU UR4, c[0x0][0x3bc] ;  /* 0x00007780ff0477ac */ /* 0x000e220008000800 */
[----:B------:R-:W-:Y:S02]  /*06f0*/  MOV R4, 0x720 ;  /* 0x0000072000047802 */ /* 0x000fe40000000f00 */
[----:B0-----:R-:W-:-:S07]  /*0700*/  MOV R2, UR4 ;  /* 0x0000000400027c02 */ /* 0x001fce0008000f00 */
[----:B---3--:R-:W-:Y:S05]  /*0710*/  CALL.REL.NOINC `($__internal_0_$__cuda_sm3x_div_rn_noftz_f32_slowpath) ;  /* 0x00000004001c7944 */ /* 0x008fea0003c00000 */
.L_x_6:
[----:B------:R-:W-:Y:S05]  /*0720*/  BSYNC.RECONVERGENT B0 ;  /* 0x0000000000007941 */ /* 0x000fea0003800200 */
.L_x_5:
[----:B------:R-:W0:Y:S01]  /*0730*/  LDC R0, c[0x0][0x3c4] ;  /* 0x0000f100ff007b82 */ /* 0x000e220000000800 */
[----:B------:R-:W-:Y:S01]  /*0740*/  FADD R2, |R2|, 1.83909994888583272478e+27 ;  /* 0x6cbe289202027421 */ /* 0x000fe20000000200 */
[----:B------:R-:W-:Y:S06]  /*0750*/  BSSY.RECONVERGENT B0, `(.L_x_2) ;  /* 0x0000010000007945 */ /* 0x000fec0003800200 */
[----:B------:R-:W1:Y:S01]  /*0760*/  LDC R3, c[0x0][0x3c8] ;  /* 0x0000f200ff037b82 */ /* 0x000e620000000800 */
[----:B0-----:R-:W-:Y:S01]  /*0770*/  FADD R0, -R0, 1.49450001757717712342e+34 ;  /* 0x7838361b00007421 */ /* 0x001fe20000000100 */
[----:B-1----:R-:W-:-:S04]  /*0780*/  FADD R3, R3, -1.2038450241088867188 ;  /* 0xbf9a179803037421 */ /* 0x002fc80000000000 */
[----:B------:R-:W-:-:S04]  /*0790*/  FADD R3, R0, R3 ;  /* 0x0000000300037221 */ /* 0x000fc80000000000 */
[----:B------:R-:W0:Y:S08]  /*07a0*/  MUFU.RCP R0, R3 ;  /* 0x0000000300007308 */ /* 0x000e300000001000 */
[----:B------:R-:W1:Y:S01]  /*07b0*/  FCHK P0, R2, R3 ;  /* 0x0000000302007302 */ /* 0x000e620000000000 */
[----:B0-----:R-:W-:-:S04]  /*07c0*/  FFMA R5, -R3, R0, 1 ;  /* 0x3f80000003057423 */ /* 0x001fc80000000100 */
[----:B------:R-:W-:-:S04]  /*07d0*/  FFMA R5, R0, R5, R0 ;  /* 0x0000000500057223 */ /* 0x000fc80000000000 */
[----:B------:R-:W-:-:S04]  /*07e0*/  FFMA R0, R2, R5, RZ ;  /* 0x0000000502007223 */ /* 0x000fc800000000ff */
[----:B------:R-:W-:-:S04]  /*07f0*/  FFMA R4, -R3, R0, R2 ;  /* 0x0000000003047223 */ /* 0x000fc80000000102 */
[----:B------:R-:W-:Y:S01]  /*0800*/  FFMA R0, R5, R4, R0 ;  /* 0x0000000405007223 */ /* 0x000fe20000000000 */
[----:B-1----:R-:W-:Y:S06]  /*0810*/  @!P0 BRA `(.L_x_7) ;  /* 0x00000000000c8947 */ /* 0x002fec0003800000 */
[----:B------:R-:W-:-:S07]  /*0820*/  MOV R4, 0x840 ;  /* 0x0000084000047802 */ /* 0x000fce0000000f00 */
[----:B---3--:R-:W-:Y:S05]  /*0830*/  CALL.REL.NOINC `($__internal_0_$__cuda_sm3x_div_rn_noftz_f32_slowpath) ;  /* 0x0000000000d47944 */ /* 0x008fea0003c00000 */
[----:B------:R-:W-:-:S07]  /*0840*/  IMAD.MOV.U32 R0, RZ, RZ, R2 ;  /* 0x000000ffff007224 */ /* 0x000fce00078e0002 */
.L_x_7:
[----:B------:R-:W-:Y:S05]  /*0850*/  BSYNC.RECONVERGENT B0 ;  /* 0x0000000000007941 */ /* 0x000fea0003800200 */
.L_x_2:
[----:B------:R-:W2:Y:S02]  /*0860*/  LDC.64 R8, c[0x0][0x3d0] ;  /* 0x0000f400ff087b82 */ /* 0x000ea40000000a00 */
[----:B--2---:R-:W0:Y:S08]  /*0870*/  MUFU.RCP R2, R9 ;  /* 0x0000000900027308 */ /* 0x004e300000001000 */
[----:B------:R-:W2:Y:S01]  /*0880*/  FCHK P0, R8, R9 ;  /* 0x0000000908007302 */ /* 0x000ea20000000000 */
[----:B0-----:R-:W-:-:S04]  /*0890*/  FFMA R3, R2, -R9, 1 ;  /* 0x3f80000002037423 */ /* 0x001fc80000000809 */
[----:B------:R-:W-:-:S04]  /*08a0*/  FFMA R3, R2, R3, R2 ;  /* 0x0000000302037223 */ /* 0x000fc80000000002 */
[----:B------:R-:W-:-:S04]  /*08b0*/  FFMA R5, R3, R8, RZ ;  /* 0x0000000803057223 */ /* 0x000fc800000000ff */
[----:B------:R-:W-:-:S04]  /*08c0*/  FFMA R2, R5, -R9, R8 ;  /* 0x8000000905027223 */ /* 0x000fc80000000008 */
[----:B------:R-:W-:Y:S01]  /*08d0*/  FFMA R2, R3, R2, R5 ;  /* 0x0000000203027223 */ /* 0x000fe20000000005 */
[----:B--2---:R-:W-:Y:S06]  /*08e0*/  @!P0 BRA `(.L_x_8) ;  /* 0x0000000000148947 */ /* 0x004fec0003800000 */
[----:B------:R-:W0:Y:S01]  /*08f0*/  LDCU.64 UR4, c[0x0][0x3d0] ;  /* 0x00007a00ff0477ac */ /* 0x000e220008000a00 */
[----:B------:R-:W-:Y:S01]  /*0900*/  MOV R4, 0x940 ;  /* 0x0000094000047802 */ /* 0x000fe20000000f00 */
[----:B0-----:R-:W-:Y:S01]  /*0910*/  IMAD.U32 R2, RZ, RZ, UR4 ;  /* 0x00000004ff027e24 */ /* 0x001fe2000f8e00ff */
[----:B------:R-:W-:-:S07]  /*0920*/  MOV R3, UR5 ;  /* 0x0000000500037c02 */ /* 0x000fce0008000f00 */
[----:B-1-3--:R-:W-:Y:S05]  /*0930*/  CALL.REL.NOINC `($__internal_0_$__cuda_sm3x_div_rn_noftz_f32_slowpath) ;  /* 0x0000000000947944 */ /* 0x00afea0003c00000 */
.L_x_8:
[----:B------:R-:W0:Y:S01]  /*0940*/  LDCU UR4, c[0x0][0x3cc] ;  /* 0x00007980ff0477ac */ /* 0x000e220008000800 */
[----:B------:R-:W-:Y:S01]  /*0950*/  BSSY.RECONVERGENT B0, `(.L_x_9) ;  /* 0x0000017000007945 */ /* 0x000fe20003800200 */
[----:B0-----:R-:W-:-:S04]  /*0960*/  FADD R2, -R2, UR4 ;  /* 0x0000000402027e21 */ /* 0x001fc80008000100 */
[----:B------:R-:W-:-:S05]  /*0970*/  FADD R3, R2, -1.3448999902467907181e-36 ;  /* 0x83e4d2a802037421 */ /* 0x000fca0000000000 */
[----:B-1----:R-:W-:-:S13]  /*0980*/  FSETP.GEU.AND P0, PT, R0, R3, PT ;  /* 0x000000030000720b */ /* 0x002fda0003f0e000 */
[----:B------:R-:W-:Y:S05]  /*0990*/  @P0 BRA `(.L_x_10) ;  /* 0x0000000000480947 */ /* 0x000fea0003800000 */
[----:B------:R-:W0:Y:S01]  /*09a0*/  LDC.64 R2, c[0x0][0x3f0] ;  /* 0x0000fc00ff027b82 */ /* 0x000e220000000a00 */
[----:B------:R-:W1:Y:S01]  /*09b0*/  LDCU UR4, c[0x0][0x3ec] ;  /* 0x00007d80ff0477ac */ /* 0x000e620008000800 */
[----:B0-----:R-:W-:-:S04]  /*09c0*/  FADD R0, R2, R3 ;  /* 0x0000000302007221 */ /* 0x001fc80000000000 */
[----:B-1----:R-:W-:-:S04]  /*09d0*/  FADD R0, R0, UR4 ;  /* 0x0000000400007e21 */ /* 0x002fc80008000000 */
[----:B------:R-:W0:Y:S08]  /*09e0*/  MUFU.RCP R3, R0 ;  /* 0x0000000000037308 */ /* 0x000e300000001000 */
[----:B------:R-:W1:Y:S01]  /*09f0*/  FCHK P0, RZ, R0 ;  /* 0x00000000ff007302 */ /* 0x000e620000000000 */
[----:B0-----:R-:W-:-:S04]  /*0a00*/  FFMA R2, -R0, R3, 1 ;  /* 0x3f80000000027423 */ /* 0x001fc80000000103 */
[----:B------:R-:W-:-:S04]  /*0a10*/  FFMA R2, R3, R2, R3 ;  /* 0x0000000203027223 */ /* 0x000fc80000000003 */
[----:B------:R-:W-:-:S04]  /*0a20*/  FFMA R3, RZ, R2, RZ ;  /* 0x00000002ff037223 */ /* 0x000fc800000000ff */
[----:B------:R-:W-:-:S04]  /*0a30*/  FFMA R4, -R0, R3, RZ ;  /* 0x0000000300047223 */ /* 0x000fc800000001ff */
[----:B------:R-:W-:Y:S01]  /*0a40*/  FFMA R2, R2, R4, R3 ;  /* 0x0000000402027223 */ /* 0x000fe20000000003 */
[----:B-1----:R-:W-:Y:S06]  /*0a50*/  @!P0 BRA `(.L_x_11) ;  /* 0x0000000000108947 */ /* 0x002fec0003800000 */
[----:B------:R-:W-:Y:S01]  /*0a60*/  IMAD.MOV.U32 R3, RZ, RZ, R0 ;  /* 0x000000ffff037224 */ /* 0x000fe200078e0000 */
[----:B------:R-:W-:Y:S01]  /*0a70*/  MOV R4, 0xaa0 ;  /* 0x00000aa000047802 */ /* 0x000fe20000000f00 */
[----:B------:R-:W-:-:S07]  /*0a80*/  IMAD.MOV.U32 R2, RZ, RZ, RZ ;  /* 0x000000ffff027224 */ /* 0x000fce00078e00ff */
[----:B---3--:R-:W-:Y:S05]  /*0a90*/  CALL.REL.NOINC `($__internal_0_$__cuda_sm3x_div_rn_noftz_f32_slowpath) ;  /* 0x00000000003c7944 */ /* 0x008fea0003c00000 */
.L_x_11:
[----:B------:R-:W0:Y:S02]  /*0aa0*/  LDCU UR4, c[0x0][0x3e8] ;  /* 0x00007d00ff0477ac */ /* 0x000e240008000800 */
[----:B0-----:R-:W-:-:S07]  /*0ab0*/  FMUL R0, R2, UR4 ;  /* 0x0000000402007c20 */ /* 0x001fce0008400000 */
.L_x_10:
[----:B------:R-:W-:Y:S05]  /*0ac0*/  BSYNC.RECONVERGENT B0 ;  /* 0x0000000000007941 */ /* 0x000fea0003800200 */
.L_x_9:
[----:B------:R-:W0:Y:S01]  /*0ad0*/  F2F.F64.F32 R2, R0 ;  /* 0x0000000000027310 */ /* 0x000e220000201800 */
[----:B------:R-:W-:Y:S01]  /*0ae0*/  MOV R8, 0x0 ;  /* 0x0000000000087802 */ /* 0x000fe20000000f00 */
[----:B------:R-:W1:Y:S01]  /*0af0*/  LDCU.64 UR4, c[0x4][0x8] ;  /* 0x01000100ff0477ac */ /* 0x000e620008000a00 */
[----:B---3--:R-:W-:-:S04]  /*0b00*/  IADD3 R6, P0, P1, R1, 0x20, R6 ;  /* 0x0000002001067810 */ /* 0x008fc8000791e006 */
[----:B------:R-:W2:Y:S01]  /*0b10*/  LDC.64 R8, c[0x4][R8] ;  /* 0x0100000008087b82 */ /* 0x000ea20000000a00 */
[----:B------:R-:W-:Y:S01]  /*0b20*/  IADD3.X R7, PT, PT, RZ, UR6, RZ, P0, P1 ;  /* 0x00000006ff077c10 */ /* 0x000fe200087e24ff */
[----:B0-----:R0:W-:Y:S01]  /*0b30*/  STL.64 [R1+0x20], R2 ;  /* 0x0000200201007387 */ /* 0x0011e20000100a00 */
[----:B-1----:R-:W-:Y:S01]  /*0b40*/  MOV R4, UR4 ;  /* 0x0000000400047c02 */ /* 0x002fe20008000f00 */
[----:B------:R-:W-:-:S07]  /*0b50*/  IMAD.U32 R5, RZ, RZ, UR5 ;  /* 0x00000005ff057e24 */ /* 0x000fce000f8e00ff */
[----:B------:R-:W-:-:S07]  /*0b60*/  LEPC R20, `(.L_x_12) ;  /* 0x000000001014794e */ /* 0x000fce0000000000 */
[----:B0-2---:R-:W-:Y:S05]  /*0b70*/  CALL.ABS.NOINC R8 ;  /* 0x0000000008007343 */ /* 0x005fea0003c00000 */
.L_x_12:
[----:B------:R-:W-:Y:S05]  /*0b80*/  EXIT ;  /* 0x000000000000794d */ /* 0x000fea0003800000 */
        .weak           $__internal_0_$__cuda_sm3x_div_rn_noftz_f32_slowpath
        .type           $__internal_0_$__cuda_sm3x_div_rn_noftz_f32_slowpath,@function
        .size           $__internal_0_$__cuda_sm3x_div_rn_noftz_f32_slowpath,(.L_x_25 - $__internal_0_$__cuda_sm3x_div_rn_noftz_f32_slowpath)
$__internal_0_$__cuda_sm3x_div_rn_noftz_f32_slowpath:
[----:B------:R-:W-:Y:S01]  /*0b90*/  SHF.R.U32.HI R7, RZ, 0x17, R3 ;  /* 0x00000017ff077819 */ /* 0x000fe20000011603 */
[----:B------:R-:W-:Y:S01]  /*0ba0*/  BSSY.RECONVERGENT B1, `(.L_x_13) ;  /* 0x0000062000017945 */ /* 0x000fe20003800200 */
[----:B------:R-:W-:Y:S02]  /*0bb0*/  SHF.R.U32.HI R5, RZ, 0x17, R2 ;  /* 0x00000017ff057819 */ /* 0x000fe40000011602 */
[----:B------:R-:W-:Y:S02]  /*0bc0*/  LOP3.LUT R12, R7, 0xff, RZ, 0xc0, !PT ;  /* 0x000000ff070c7812 */ /* 0x000fe400078ec0ff */
[----:B------:R-:W-:-:S03]  /*0bd0*/  LOP3.LUT R10, R5, 0xff, RZ, 0xc0, !PT ;  /* 0x000000ff050a7812 */ /* 0x000fc600078ec0ff */
[----:B------:R-:W-:Y:S01]  /*0be0*/  VIADD R8, R12, 0xffffffff ;  /* 0xffffffff0c087836 */ /* 0x000fe20000000000 */
[----:B------:R-:W-:-:S04]  /*0bf0*/  IADD3 R7, PT, PT, R10, -0x1, RZ ;  /* 0xffffffff0a077810 */ /* 0x000fc80007ffe0ff */
[----:B------:R-:W-:-:S04]  /*0c00*/  ISETP.GT.U32.AND P0, PT, R8, 0xfd, PT ;  /* 0x000000fd0800780c */ /* 0x000fc80003f04070 */
[----:B------:R-:W-:-:S13]  /*0c10*/  ISETP.GT.U32.OR P0, PT, R7, 0xfd, P0 ;  /* 0x000000fd0700780c */ /* 0x000fda0000704470 */
[----:B------:R-:W-:Y:S01]  /*0c20*/  @!P0 IMAD.MOV.U32 R5, RZ, RZ, RZ ;  /* 0x000000ffff058224 */ /* 0x000fe200078e00ff */
[----:B------:R-:W-:Y:S06]  /*0c30*/  @!P0 BRA `(.L_x_14) ;  /* 0x00000000005c8947 */ /* 0x000fec0003800000 */
[----:B------:R-:W-:Y:S02]  /*0c40*/  FSETP.GTU.FTZ.AND P0, PT, |R2|, +INF , PT ;  /* 0x7f8000000200780b */ /* 0x000fe40003f1c200 */
[----:B------:R-:W-:-:S04]  /*0c50*/  FSETP.GTU.FTZ.AND P1, PT, |R3|, +INF , PT ;  /* 0x7f8000000300780b */ /* 0x000fc80003f3c200 */
[----:B------:R-:W-:-:S13]  /*0c60*/  PLOP3.LUT P0, PT, P0, P1, PT, 0xf8, 0x8f ;  /* 0x00000000008f781c */ /* 0x000fda0000703f70 */
[----:B------:R-:W-:Y:S05]  /*0c70*/  @P0 BRA `(.L_x_15) ;  /* 0x00000004004c0947 */ /* 0x000fea0003800000 */
[----:B------:R-:W-:-:S13]  /*0c80*/  LOP3.LUT P0, RZ, R3, 0x7fffffff, R2, 0xc8, !PT ;  /* 0x7fffffff03ff7812 */ /* 0x000fda000780c802 */
[----:B------:R-:W-:Y:S05]  /*0c90*/  @!P0 BRA `(.L_x_16) ;  /* 0x00000004003c8947 */ /* 0x000fea0003800000 */
[C---:B------:R-:W-:Y:S02]  /*0ca0*/  FSETP.NEU.FTZ.AND P2, PT, |R2|.reuse, +INF , PT ;  /* 0x7f8000000200780b */ /* 0x040fe40003f5d200 */
[----:B------:R-:W-:Y:S02]  /*0cb0*/  FSETP.NEU.FTZ.AND P1, PT, |R3|, +INF , PT ;  /* 0x7f8000000300780b */ /* 0x000fe40003f3d200 */
[----:B------:R-:W-:-:S11]  /*0cc0*/  FSETP.NEU.FTZ.AND P0, PT, |R2|, +INF , PT ;  /* 0x7f8000000200780b */ /* 0x000fd60003f1d200 */
[----:B------:R-:W-:Y:S05]  /*0cd0*/  @!P1 BRA !P2, `(.L_x_16) ;  /* 0x00000004002c9947 */ /* 0x000fea0005000000 */
[----:B------:R-:W-:-:S04]  /*0ce0*/  LOP3.LUT P2, RZ, R2, 0x7fffffff, RZ, 0xc0, !PT ;  /* 0x7fffffff02ff7812 */ /* 0x000fc8000784c0ff */
[----:B------:R-:W-:-:S13]  /*0cf0*/  PLOP3.LUT P1, PT, P1, P2, PT, 0x2f, 0xf2 ;  /* 0x0000000000f2781c */ /* 0x000fda0000f24577 */
[----:B------:R-:W-:Y:S05]  /*0d00*/  @P1 BRA `(.L_x_17) ;  /* 0x0000000400181947 */ /* 0x000fea0003800000 */
[----:B------:R-:W-:-:S04]  /*0d10*/  LOP3.LUT P1, RZ, R3, 0x7fffffff, RZ, 0xc0, !PT ;  /* 0x7fffffff03ff7812 */ /* 0x000fc8000782c0ff */
[----:B------:R-:W-:-:S13]  /*0d20*/  PLOP3.LUT P0, PT, P0, P1, PT, 0x2f, 0xf2 ;  /* 0x0000000000f2781c */ /* 0x000fda0000702577 */
[----:B------:R-:W-:Y:S05]  /*0d30*/  @P0 BRA `(.L_x_18) ;  /* 0x0000000400000947 */ /* 0x000fea0003800000 */
[----:B------:R-:W-:Y:S02]  /*0d40*/  ISETP.GE.AND P0, PT, R7, RZ, PT ;  /* 0x000000ff0700720c */ /* 0x000fe40003f06270 */
[----:B------:R-:W-:-:S11]  /*0d50*/  ISETP.GE.AND P1, PT, R8, RZ, PT ;  /* 0x000000ff0800720c */ /* 0x000fd60003f26270 */
[----:B------:R-:W-:Y:S01]  /*0d60*/  @P0 IMAD.MOV.U32 R5, RZ, RZ, RZ ;  /* 0x000000ffff050224 */ /* 0x000fe200078e00ff */
[----:B------:R-:W-:Y:S01]  /*0d70*/  @!P0 MOV R5, 0xffffffc0 ;  /* 0xffffffc000058802 */ /* 0x000fe20000000f00 */
[----:B------:R-:W-:Y:S01]  /*0d80*/  @!P0 FFMA R2, R2, 1.84467440737095516160e+19, RZ ;  /* 0x5f80000002028823 */ /* 0x000fe200000000ff */
[----:B------:R-:W-:-:S03]  /*0d90*/  @!P1 FFMA R3, R3, 1.84467440737095516160e+19, RZ ;  /* 0x5f80000003039823 */ /* 0x000fc600000000ff */
[----:B------:R-:W-:-:S07]  /*0da0*/  @!P1 VIADD R5, R5, 0x40 ;  /* 0x0000004005059836 */ /* 0x000fce0000000000 */
.L_x_14:
[----:B------:R-:W-:Y:S01]  /*0db0*/  LEA R8, R12, 0xc0800000, 0x17 ;  /* 0xc08000000c087811 */ /* 0x000fe200078eb8ff */
[----:B------:R-:W-:Y:S04]  /*0dc0*/  BSSY.RECONVERGENT B2, `(.L_x_19) ;  /* 0x0000036000027945 */ /* 0x000fe80003800200 */
[----:B------:R-:W-:Y:S01]  /*0dd0*/  IMAD.IADD R8, R3, 0x1, -R8 ;  /* 0x0000000103087824 */ /* 0x000fe200078e0a08 */
[----:B------:R-:W-:-:S03]  /*0de0*/  IADD3 R3, PT, PT, R10, -0x7f, RZ ;  /* 0xffffff810a037810 */ /* 0x000fc60007ffe0ff */
[----:B------:R0:W1:Y:S01]  /*0df0*/  MUFU.RCP R7, R8 ;  /* 0x0000000800077308 */ /* 0x0000620000001000 */
[----:B------:R-:W-:Y:S01]  /*0e00*/  FADD.FTZ R9, -R8, -RZ ;  /* 0x800000ff08097221 */ /* 0x000fe20000010100 */
[C---:B------:R-:W-:Y:S01]  /*0e10*/  IMAD R2, R3.reuse, -0x800000, R2 ;  /* 0xff80000003027824 */ /* 0x040fe200078e0202 */
[----:B0-----:R-:W-:-:S05]  /*0e20*/  IADD3 R8, PT, PT, R3, 0x7f, -R12 ;  /* 0x0000007f03087810 */ /* 0x001fca0007ffe80c */
[----:B------:R-:W-:Y:S02]  /*0e30*/  IMAD.IADD R8, R8, 0x1, R5 ;  /* 0x0000000108087824 */ /* 0x000fe400078e0205 */
[----:B-1----:R-:W-:-:S04]  /*0e40*/  FFMA R10, R7, R9, 1 ;  /* 0x3f800000070a7423 */ /* 0x002fc80000000009 */
[----:B------:R-:W-:-:S04]  /*0e50*/  FFMA R14, R7, R10, R7 ;  /* 0x0000000a070e7223 */ /* 0x000fc80000000007 */
[----:B------:R-:W-:-:S04]  /*0e60*/  FFMA R7, R2, R14, RZ ;  /* 0x0000000e02077223 */ /* 0x000fc800000000ff */
[----:B------:R-:W-:-:S04]  /*0e70*/  FFMA R10, R9, R7, R2 ;  /* 0x00000007090a7223 */ /* 0x000fc80000000002 */
[----:B------:R-:W-:-:S04]  /*0e80*/  FFMA R7, R14, R10, R7 ;  /* 0x0000000a0e077223 */ /* 0x000fc80000000007 */
[----:B------:R-:W-:-:S04]  /*0e90*/  FFMA R10, R9, R7, R2 ;  /* 0x00000007090a7223 */ /* 0x000fc80000000002 */
[----:B------:R-:W-:-:S05]  /*0ea0*/  FFMA R2, R14, R10, R7 ;  /* 0x0000000a0e027223 */ /* 0x000fca0000000007 */
[----:B------:R-:W-:-:S04]  /*0eb0*/  SHF.R.U32.HI R3, RZ, 0x17, R2 ;  /* 0x00000017ff037819 */ /* 0x000fc80000011602 */
[----:B------:R-:W-:-:S04]  /*0ec0*/  LOP3.LUT R3, R3, 0xff, RZ, 0xc0, !PT ;  /* 0x000000ff03037812 */ /* 0x000fc800078ec0ff */
[----:B------:R-:W-:-:S05]  /*0ed0*/  IADD3 R9, PT, PT, R3, R8, RZ ;  /* 0x0000000803097210 */ /* 0x000fca0007ffe0ff */
[----:B------:R-:W-:-:S05]  /*0ee0*/  VIADD R3, R9, 0xffffffff ;  /* 0xffffffff09037836 */ /* 0x000fca0000000000 */
[----:B------:R-:W-:-:S13]  /*0ef0*/  ISETP.GE.U32.AND P0, PT, R3, 0xfe, PT ;  /* 0x000000fe0300780c */ /* 0x000fda0003f06070 */
[----:B------:R-:W-:Y:S05]  /*0f00*/  @!P0 BRA `(.L_x_20) ;  /* 0x0000000000808947 */ /* 0x000fea0003800000 */
[----:B------:R-:W-:-:S13]  /*0f10*/  ISETP.GT.AND P0, PT, R9, 0xfe, PT ;  /* 0x000000fe0900780c */ /* 0x000fda0003f04270 */
[----:B------:R-:W-:Y:S05]  /*0f20*/  @P0 BRA `(.L_x_21) ;  /* 0x00000000006c0947 */ /* 0x000fea0003800000 */
[----:B------:R-:W-:-:S13]  /*0f30*/  ISETP.GE.AND P0, PT, R9, 0x1, PT ;  /* 0x000000010900780c */ /* 0x000fda0003f06270 */
[----:B------:R-:W-:Y:S05]  /*0f40*/  @P0 BRA `(.L_x_22) ;  /* 0x0000000000740947 */ /* 0x000fea0003800000 */
[----:B------:R-:W-:Y:S02]  /*0f50*/  ISETP.GE.AND P0, PT, R9, -0x18, PT ;  /* 0xffffffe80900780c */ /* 0x000fe40003f06270 */
[----:B------:R-:W-:-:S11]  /*0f60*/  LOP3.LUT R2, R2, 0x80000000, RZ, 0xc0, !PT ;  /* 0x8000000002027812 */ /* 0x000fd600078ec0ff */
[----:B------:R-:W-:Y:S05]  /*0f70*/  @!P0 BRA `(.L_x_22) ;  /* 0x0000000000688947 */ /* 0x000fea0003800000 */
[CCC-:B------:R-:W-:Y:S01]  /*0f80*/  FFMA.RZ R3, R14.reuse, R10.reuse, R7.reuse ;  /* 0x0000000a0e037223 */ /* 0x1c0fe2000000c007 */
[CCC-:B------:R-:W-:Y:S01]  /*0f90*/  FFMA.RM R8, R14.reuse, R10.reuse, R7.reuse ;  /* 0x0000000a0e087223 */ /* 0x1c0fe20000004007 */
[C---:B------:R-:W-:Y:S02]  /*0fa0*/  ISETP.NE.AND P2, PT, R9.reuse, RZ, PT ;  /* 0x000000ff0900720c */ /* 0x040fe40003f45270 */
[----:B------:R-:W-:Y:S02]  /*0fb0*/  ISETP.NE.AND P1, PT, R9, RZ, PT ;  /* 0x000000ff0900720c */ /* 0x000fe40003f25270 */
[----:B------:R-:W-:Y:S01]  /*0fc0*/  LOP3.LUT R5, R3, 0x7fffff, RZ, 0xc0, !PT ;  /* 0x007fffff03057812 */ /* 0x000fe200078ec0ff */
[----:B------:R-:W-:Y:S01]  /*0fd0*/  FFMA.RP R3, R14, R10, R7 ;  /* 0x0000000a0e037223 */ /* 0x000fe20000008007 */
[----:B------:R-:W-:Y:S01]  /*0fe0*/  IADD3 R10, PT, PT, R9, 0x20, RZ ;  /* 0x00000020090a7810 */ /* 0x000fe20007ffe0ff */
[----:B------:R-:W-:Y:S01]  /*0ff0*/  IMAD.MOV R7, RZ, RZ, -R9 ;  /* 0x000000ffff077224 */ /* 0x000fe200078e0a09 */
[----:B------:R-:W-:-:S02]  /*1000*/  LOP3.LUT R5, R5, 0x800000, RZ, 0xfc, !PT ;  /* 0x0080000005057812 */ /* 0x000fc400078efcff */
[----:B------:R-:W-:Y:S02]  /*1010*/  FSETP.NEU.FTZ.AND P0, PT, R3, R8, PT ;  /* 0x000000080300720b */ /* 0x000fe40003f1d000 */
[----:B------:R-:W-:Y:S02]  /*1020*/  SHF.L.U32 R10, R5, R10, RZ ;  /* 0x0000000a050a7219 */ /* 0x000fe400000006ff */
[----:B------:R-:W-:Y:S02]  /*1030*/  SEL R8, R7, RZ, P2 ;  /* 0x000000ff07087207 */ /* 0x000fe40001000000 */
[----:B------:R-:W-:Y:S02]  /*1040*/  ISETP.NE.AND P1, PT, R10, RZ, P1 ;  /* 0x000000ff0a00720c */ /* 0x000fe40000f25270 */
[----:B------:R-:W-:Y:S02]  /*1050*/  SHF.R.U32.HI R8, RZ, R8, R5 ;  /* 0x00000008ff087219 */ /* 0x000fe40000011605 */
[----:B------:R-:W-:-:S02]  /*1060*/  PLOP3.LUT P0, PT, P0, P1, PT, 0xf8, 0x8f ;  /* 0x00000000008f781c */ /* 0x000fc40000703f70 */
[----:B------:R-:W-:Y:S02]  /*1070*/  SHF.R.U32.HI R10, RZ, 0x1, R8 ;  /* 0x00000001ff0a7819 */ /* 0x000fe40000011608 */
[----:B------:R-:W-:-:S04]  /*1080*/  SEL R3, RZ, 0x1, !P0 ;  /* 0x00000001ff037807 */ /* 0x000fc80004000000 */
[----:B------:R-:W-:-:S04]  /*1090*/  LOP3.LUT R3, R3, 0x1, R10, 0xf8, !PT ;  /* 0x0000000103037812 */ /* 0x000fc800078ef80a */
[----:B------:R-:W-:-:S04]  /*10a0*/  LOP3.LUT R3, R3, R8, RZ, 0xc0, !PT ;  /* 0x0000000803037212 */ /* 0x000fc800078ec0ff */
[----:B------:R-:W-:-:S04]  /*10b0*/  IADD3 R3, PT, PT, R10, R3, RZ ;  /* 0x000000030a037210 */ /* 0x000fc80007ffe0ff */
[----:B------:R-:W-:Y:S01]  /*10c0*/  LOP3.LUT R2, R3, R2, RZ, 0xfc, !PT ;  /* 0x0000000203027212 */ /* 0x000fe200078efcff */
[----:B------:R-:W-:Y:S06]  /*10d0*/  BRA `(.L_x_22) ;  /* 0x0000000000107947 */ /* 0x000fec0003800000 */
.L_x_21:
[----:B------:R-:W-:-:S04]  /*10e0*/  LOP3.LUT R2, R2, 0x80000000, RZ, 0xc0, !PT ;  /* 0x8000000002027812 */ /* 0x000fc800078ec0ff */
[----:B------:R-:W-:Y:S01]  /*10f0*/  LOP3.LUT R2, R2, 0x7f800000, RZ, 0xfc, !PT ;  /* 0x7f80000002027812 */ /* 0x000fe200078efcff */
[----:B------:R-:W-:Y:S06]  /*1100*/  BRA `(.L_x_22) ;  /* 0x0000000000047947 */ /* 0x000fec0003800000 */
.L_x_20:
[----:B------:R-:W-:-:S07]  /*1110*/  IMAD R2, R8, 0x800000, R2 ;  /* 0x0080000008027824 */ /* 0x000fce00078e0202 */
.L_x_22:
[----:B------:R-:W-:Y:S05]  /*1120*/  BSYNC.RECONVERGENT B2 ;  /* 0x0000000000027941 */ /* 0x000fea0003800200 */
.L_x_19:
[----:B------:R-:W-:Y:S05]  /*1130*/  BRA `(.L_x_23) ;  /* 0x0000000000207947 */ /* 0x000fea0003800000 */
.L_x_18:
[----:B------:R-:W-:-:S04]  /*1140*/  LOP3.LUT R2, R3, 0x80000000, R2, 0x48, !PT ;  /* 0x8000000003027812 */ /* 0x000fc800078e4802 */
[----:B------:R-:W-:Y:S01]  /*1150*/  LOP3.LUT R2, R2, 0x7f800000, RZ, 0xfc, !PT ;  /* 0x7f80000002027812 */ /* 0x000fe200078efcff */
[----:B------:R-:W-:Y:S06]  /*1160*/  BRA `(.L_x_23) ;  /* 0x0000000000147947 */ /* 0x000fec0003800000 */
.L_x_17:
[----:B------:R-:W-:Y:S01]  /*1170*/  LOP3.LUT R2, R3, 0x80000000, R2, 0x48, !PT ;  /* 0x8000000003027812 */ /* 0x000fe200078e4802 */
[----:B------:R-:W-:Y:S06]  /*1180*/  BRA `(.L_x_23) ;  /* 0x00000000000c7947 */ /* 0x000fec0003800000 */
.L_x_16:
[----:B------:R-:W0:Y:S01]  /*1190*/  MUFU.RSQ R2, -QNAN ;  /* 0xffc0000000027908 */ /* 0x000e220000001400 */
[----:B------:R-:W-:Y:S05]  /*11a0*/  BRA `(.L_x_23) ;  /* 0x0000000000047947 */ /* 0x000fea0003800000 */
.L_x_15:
[----:B------:R-:W-:-:S07]  /*11b0*/  FADD.FTZ R2, R2, R3 ;  /* 0x0000000302027221 */ /* 0x000fce0000010000 */
.L_x_23:
[----:B------:R-:W-:Y:S05]  /*11c0*/  BSYNC.RECONVERGENT B1 ;  /* 0x0000000000017941 */ /* 0x000fea0003800200 */
.L_x_13:
[----:B------:R-:W-:-:S04]  /*11d0*/  HFMA2 R5, -RZ, RZ, 0, 0 ;  /* 0x00000000ff057431 */ /* 0x000fc800000001ff */
[----:B0-----:R-:W-:Y:S05]  /*11e0*/  RET.REL.NODEC R4 `(_Z7computefiifffffffffffffffffffffffffff) ;  /* 0xffffffec04847950 */ /* 0x001fea0003c3ffff */
.L_x_24:
[----:B------:R-:W-:-:S00]  /*11f0*/  BRA `(.L_x_24) ;  /* 0xfffffffc00fc7947 */ /* 0x000fc0000383ffff */
[----:B------:R-:W-:-:S00]  /*1200*/  NOP ;  /* 0x0000000000007918 */ /* 0x000fc00000000000 */
[----:B------:R-:W-:-:S00]  /*1210*/  NOP ;  /* 0x0000000000007918 */ /* 0x000fc00000000000 */
[----:B------:R-:W-:-:S00]  /*1220*/  NOP ;  /* 0x0000000000007918 */ /* 0x000fc00000000000 */
[----:B------:R-:W-:-:S00]  /*1230*/  NOP ;  /* 0x0000000000007918 */ /* 0x000fc00000000000 */
[----:B------:R-:W-:-:S00]  /*1240*/  NOP ;  /* 0x0000000000007918 */ /* 0x000fc00000000000 */
[----:B------:R-:W-:-:S00]  /*1250*/  NOP ;  /* 0x0000000000007918 */ /* 0x000fc00000000000 */
[----:B------:R-:W-:-:S00]  /*1260*/  NOP ;  /* 0x0000000000007918 */ /* 0x000fc00000000000 */
[----:B------:R-:W-:-:S00]  /*1270*/  NOP ;  /* 0x0000000000007918 */ /* 0x000fc00000000000 */
.L_x_25:


//--------------------- .nv.global.init           --------------------------
	.section	.nv.global.init,"aw",@progbits
	.align	4
.nv.global.init:
	.type		__cudart_i2opi_f,@object
	.size		__cudart_i2opi_f,($str - __cudart_i2opi_f)
__cudart_i2opi_f:
        /*0000*/ 	.byte	0x41, 0x90, 0x43, 0x3c, 0x99, 0x95, 0x62, 0xdb, 0xc0, 0xdd, 0x34, 0xf5, 0xd1, 0x57, 0x27, 0xfc
        /*0010*/ 	.byte	0x29, 0x15, 0x44, 0x4e, 0x6e, 0x83, 0xf9, 0xa2
	.type		$str,@object
	.size		$str,(.L_0 - $str)
$str:
        /*0018*/ 	.byte	0x25, 0x2e, 0x31, 0x37, 0x67, 0x0a, 0x00
.L_0:


//--------------------- .nv.shared.reserved.0     --------------------------
	.section	.nv.shared.reserved.0,"aw",@nobits
	.weak		__nv_reservedSMEM_offset_0_alias
	.size		__nv_reservedSMEM_offset_0_alias, 0, 64
	.other		__nv_reservedSMEM_offset_0_alias,@"STO_CUDA_RESERVED_SHARED STV_DEFAULT"
__nv_reservedSMEM_offset_0_alias:
	.zero		0
	.zero		64


//--------------------- .nv.constant0._Z7computefiifffffffffffffffffffffffffff --------------------------
	.section	.nv.constant0._Z7computefiifffffffffffffffffffffffffff,"a",@progbits
	.sectionflags	@""
	.align	4
.nv.constant0._Z7computefiifffffffffffffffffffffffffff:
	.zero		1016


//--------------------- SYMBOLS --------------------------

	.type		.nv.reservedSmem.offset0,@object
	.size		.nv.reservedSmem.offset0,0x4
	.type		vprintf,@function
